//
// Generated by NVIDIA NVVM Compiler
//
// Compiler Build ID: CL-36424714
// Cuda compilation tools, release 13.0, V13.0.88
// Based on NVVM 20.0.0
//

.version 9.0
.target sm_100
.address_size 64

	// .globl	_Z25reduceCorrelationIntegralPfS_iif
.extern .shared .align 16 .b8 sdata[];

.visible .entry _Z25reduceCorrelationIntegralPfS_iif(
	.param .u64 .ptr .align 1 _Z25reduceCorrelationIntegralPfS_iif_param_0,
	.param .u64 .ptr .align 1 _Z25reduceCorrelationIntegralPfS_iif_param_1,
	.param .u32 _Z25reduceCorrelationIntegralPfS_iif_param_2,
	.param .u32 _Z25reduceCorrelationIntegralPfS_iif_param_3,
	.param .f32 _Z25reduceCorrelationIntegralPfS_iif_param_4
)
{
	.reg .pred 	%p<22>;
	.reg .b32 	%r<82>;
	.reg .b32 	%f<247>;
	.reg .b64 	%rd<31>;

	ld.param.u64 	%rd3, [_Z25reduceCorrelationIntegralPfS_iif_param_0];
	ld.param.u64 	%rd2, [_Z25reduceCorrelationIntegralPfS_iif_param_1];
	ld.param.u32 	%r40, [_Z25reduceCorrelationIntegralPfS_iif_param_2];
	ld.param.u32 	%r41, [_Z25reduceCorrelationIntegralPfS_iif_param_3];
	ld.param.f32 	%f20, [_Z25reduceCorrelationIntegralPfS_iif_param_4];
	cvta.to.global.u64 	%rd1, %rd3;
	mov.u32 	%r1, %tid.x;
	mov.u32 	%r2, %ctaid.x;
	mov.u32 	%r81, %ntid.x;
	mul.lo.s32 	%r42, %r81, %r2;
	shl.b32 	%r43, %r42, 1;
	add.s32 	%r4, %r43, %r1;
	div.s32 	%r5, %r4, %r40;
	mul.lo.s32 	%r44, %r5, %r40;
	sub.s32 	%r6, %r4, %r44;
	setp.lt.s32 	%p1, %r41, 1;
	mov.f32 	%f240, 0f00000000;
	@%p1 bra 	$L__BB0_9;
	and.b32  	%r7, %r41, 3;
	setp.lt.u32 	%p2, %r41, 4;
	mov.f32 	%f240, 0f00000000;
	mov.b32 	%r75, 0;
	@%p2 bra 	$L__BB0_4;
	and.b32  	%r75, %r41, 2147483644;
	neg.s32 	%r73, %r75;
	mul.lo.s32 	%r72, %r6, 3;
	mul.lo.s32 	%r71, %r5, 3;
	mov.f32 	%f240, 0f00000000;
$L__BB0_3:
	.pragma "nounroll";
	mul.wide.s32 	%rd4, %r71, 4;
	add.s64 	%rd5, %rd1, %rd4;
	ld.global.f32 	%f25, [%rd5];
	mul.wide.s32 	%rd6, %r72, 4;
	add.s64 	%rd7, %rd1, %rd6;
	ld.global.f32 	%f26, [%rd7];
	sub.f32 	%f27, %f25, %f26;
	ld.global.f32 	%f28, [%rd5+4];
	ld.global.f32 	%f29, [%rd7+4];
	sub.f32 	%f30, %f28, %f29;
	ld.global.f32 	%f31, [%rd5+8];
	ld.global.f32 	%f32, [%rd7+8];
	sub.f32 	%f33, %f31, %f32;
	mul.f32 	%f34, %f30, %f30;
	fma.rn.f32 	%f35, %f27, %f27, %f34;
	fma.rn.f32 	%f36, %f33, %f33, %f35;
	add.f32 	%f37, %f240, %f36;
	ld.global.f32 	%f38, [%rd5+12];
	ld.global.f32 	%f39, [%rd7+12];
	sub.f32 	%f40, %f38, %f39;
	ld.global.f32 	%f41, [%rd5+16];
	ld.global.f32 	%f42, [%rd7+16];
	sub.f32 	%f43, %f41, %f42;
	ld.global.f32 	%f44, [%rd5+20];
	ld.global.f32 	%f45, [%rd7+20];
	sub.f32 	%f46, %f44, %f45;
	mul.f32 	%f47, %f43, %f43;
	fma.rn.f32 	%f48, %f40, %f40, %f47;
	fma.rn.f32 	%f49, %f46, %f46, %f48;
	add.f32 	%f50, %f37, %f49;
	ld.global.f32 	%f51, [%rd5+24];
	ld.global.f32 	%f52, [%rd7+24];
	sub.f32 	%f53, %f51, %f52;
	ld.global.f32 	%f54, [%rd5+28];
	ld.global.f32 	%f55, [%rd7+28];
	sub.f32 	%f56, %f54, %f55;
	ld.global.f32 	%f57, [%rd5+32];
	ld.global.f32 	%f58, [%rd7+32];
	sub.f32 	%f59, %f57, %f58;
	mul.f32 	%f60, %f56, %f56;
	fma.rn.f32 	%f61, %f53, %f53, %f60;
	fma.rn.f32 	%f62, %f59, %f59, %f61;
	add.f32 	%f63, %f50, %f62;
	ld.global.f32 	%f64, [%rd5+36];
	ld.global.f32 	%f65, [%rd7+36];
	sub.f32 	%f66, %f64, %f65;
	ld.global.f32 	%f67, [%rd5+40];
	ld.global.f32 	%f68, [%rd7+40];
	sub.f32 	%f69, %f67, %f68;
	ld.global.f32 	%f70, [%rd5+44];
	ld.global.f32 	%f71, [%rd7+44];
	sub.f32 	%f72, %f70, %f71;
	mul.f32 	%f73, %f69, %f69;
	fma.rn.f32 	%f74, %f66, %f66, %f73;
	fma.rn.f32 	%f75, %f72, %f72, %f74;
	add.f32 	%f240, %f63, %f75;
	add.s32 	%r73, %r73, 4;
	add.s32 	%r72, %r72, 12;
	add.s32 	%r71, %r71, 12;
	setp.ne.s32 	%p3, %r73, 0;
	@%p3 bra 	$L__BB0_3;
$L__BB0_4:
	setp.eq.s32 	%p4, %r7, 0;
	@%p4 bra 	$L__BB0_9;
	setp.eq.s32 	%p5, %r7, 1;
	@%p5 bra 	$L__BB0_7;
	add.s32 	%r46, %r75, %r5;
	mul.lo.s32 	%r47, %r46, 3;
	mul.wide.s32 	%rd8, %r47, 4;
	add.s64 	%rd9, %rd1, %rd8;
	ld.global.f32 	%f77, [%rd9];
	add.s32 	%r48, %r75, %r6;
	mul.lo.s32 	%r49, %r48, 3;
	mul.wide.s32 	%rd10, %r49, 4;
	add.s64 	%rd11, %rd1, %rd10;
	ld.global.f32 	%f78, [%rd11];
	sub.f32 	%f79, %f77, %f78;
	ld.global.f32 	%f80, [%rd9+4];
	ld.global.f32 	%f81, [%rd11+4];
	sub.f32 	%f82, %f80, %f81;
	ld.global.f32 	%f83, [%rd9+8];
	ld.global.f32 	%f84, [%rd11+8];
	sub.f32 	%f85, %f83, %f84;
	mul.f32 	%f86, %f82, %f82;
	fma.rn.f32 	%f87, %f79, %f79, %f86;
	fma.rn.f32 	%f88, %f85, %f85, %f87;
	add.f32 	%f89, %f240, %f88;
	ld.global.f32 	%f90, [%rd9+12];
	ld.global.f32 	%f91, [%rd11+12];
	sub.f32 	%f92, %f90, %f91;
	ld.global.f32 	%f93, [%rd9+16];
	ld.global.f32 	%f94, [%rd11+16];
	sub.f32 	%f95, %f93, %f94;
	ld.global.f32 	%f96, [%rd9+20];
	ld.global.f32 	%f97, [%rd11+20];
	sub.f32 	%f98, %f96, %f97;
	mul.f32 	%f99, %f95, %f95;
	fma.rn.f32 	%f100, %f92, %f92, %f99;
	fma.rn.f32 	%f101, %f98, %f98, %f100;
	add.f32 	%f240, %f89, %f101;
	add.s32 	%r75, %r75, 2;
$L__BB0_7:
	and.b32  	%r50, %r41, 1;
	setp.eq.b32 	%p6, %r50, 1;
	not.pred 	%p7, %p6;
	@%p7 bra 	$L__BB0_9;
	add.s32 	%r51, %r75, %r5;
	mul.lo.s32 	%r52, %r51, 3;
	mul.wide.s32 	%rd12, %r52, 4;
	add.s64 	%rd13, %rd1, %rd12;
	ld.global.f32 	%f102, [%rd13];
	add.s32 	%r53, %r75, %r6;
	mul.lo.s32 	%r54, %r53, 3;
	mul.wide.s32 	%rd14, %r54, 4;
	add.s64 	%rd15, %rd1, %rd14;
	ld.global.f32 	%f103, [%rd15];
	sub.f32 	%f104, %f102, %f103;
	ld.global.f32 	%f105, [%rd13+4];
	ld.global.f32 	%f106, [%rd15+4];
	sub.f32 	%f107, %f105, %f106;
	ld.global.f32 	%f108, [%rd13+8];
	ld.global.f32 	%f109, [%rd15+8];
	sub.f32 	%f110, %f108, %f109;
	mul.f32 	%f111, %f107, %f107;
	fma.rn.f32 	%f112, %f104, %f104, %f111;
	fma.rn.f32 	%f113, %f110, %f110, %f112;
	add.f32 	%f240, %f240, %f113;
$L__BB0_9:
	setp.lt.s32 	%p8, %r41, 1;
	sqrt.rn.f32 	%f115, %f240;
	sub.f32 	%f10, %f20, %f115;
	add.s32 	%r55, %r4, %r81;
	div.s32 	%r21, %r55, %r40;
	mul.lo.s32 	%r56, %r21, %r40;
	sub.s32 	%r22, %r55, %r56;
	mov.f32 	%f246, 0f00000000;
	@%p8 bra 	$L__BB0_18;
	and.b32  	%r23, %r41, 3;
	setp.lt.u32 	%p9, %r41, 4;
	mov.f32 	%f246, 0f00000000;
	mov.b32 	%r80, 0;
	@%p9 bra 	$L__BB0_13;
	and.b32  	%r80, %r41, 2147483644;
	neg.s32 	%r78, %r80;
	mul.lo.s32 	%r77, %r22, 3;
	mul.lo.s32 	%r76, %r21, 3;
	mov.f32 	%f246, 0f00000000;
$L__BB0_12:
	.pragma "nounroll";
	mul.wide.s32 	%rd16, %r76, 4;
	add.s64 	%rd17, %rd1, %rd16;
	ld.global.f32 	%f119, [%rd17];
	mul.wide.s32 	%rd18, %r77, 4;
	add.s64 	%rd19, %rd1, %rd18;
	ld.global.f32 	%f120, [%rd19];
	sub.f32 	%f121, %f119, %f120;
	ld.global.f32 	%f122, [%rd17+4];
	ld.global.f32 	%f123, [%rd19+4];
	sub.f32 	%f124, %f122, %f123;
	ld.global.f32 	%f125, [%rd17+8];
	ld.global.f32 	%f126, [%rd19+8];
	sub.f32 	%f127, %f125, %f126;
	mul.f32 	%f128, %f124, %f124;
	fma.rn.f32 	%f129, %f121, %f121, %f128;
	fma.rn.f32 	%f130, %f127, %f127, %f129;
	add.f32 	%f131, %f246, %f130;
	ld.global.f32 	%f132, [%rd17+12];
	ld.global.f32 	%f133, [%rd19+12];
	sub.f32 	%f134, %f132, %f133;
	ld.global.f32 	%f135, [%rd17+16];
	ld.global.f32 	%f136, [%rd19+16];
	sub.f32 	%f137, %f135, %f136;
	ld.global.f32 	%f138, [%rd17+20];
	ld.global.f32 	%f139, [%rd19+20];
	sub.f32 	%f140, %f138, %f139;
	mul.f32 	%f141, %f137, %f137;
	fma.rn.f32 	%f142, %f134, %f134, %f141;
	fma.rn.f32 	%f143, %f140, %f140, %f142;
	add.f32 	%f144, %f131, %f143;
	ld.global.f32 	%f145, [%rd17+24];
	ld.global.f32 	%f146, [%rd19+24];
	sub.f32 	%f147, %f145, %f146;
	ld.global.f32 	%f148, [%rd17+28];
	ld.global.f32 	%f149, [%rd19+28];
	sub.f32 	%f150, %f148, %f149;
	ld.global.f32 	%f151, [%rd17+32];
	ld.global.f32 	%f152, [%rd19+32];
	sub.f32 	%f153, %f151, %f152;
	mul.f32 	%f154, %f150, %f150;
	fma.rn.f32 	%f155, %f147, %f147, %f154;
	fma.rn.f32 	%f156, %f153, %f153, %f155;
	add.f32 	%f157, %f144, %f156;
	ld.global.f32 	%f158, [%rd17+36];
	ld.global.f32 	%f159, [%rd19+36];
	sub.f32 	%f160, %f158, %f159;
	ld.global.f32 	%f161, [%rd17+40];
	ld.global.f32 	%f162, [%rd19+40];
	sub.f32 	%f163, %f161, %f162;
	ld.global.f32 	%f164, [%rd17+44];
	ld.global.f32 	%f165, [%rd19+44];
	sub.f32 	%f166, %f164, %f165;
	mul.f32 	%f167, %f163, %f163;
	fma.rn.f32 	%f168, %f160, %f160, %f167;
	fma.rn.f32 	%f169, %f166, %f166, %f168;
	add.f32 	%f246, %f157, %f169;
	add.s32 	%r78, %r78, 4;
	add.s32 	%r77, %r77, 12;
	add.s32 	%r76, %r76, 12;
	setp.ne.s32 	%p10, %r78, 0;
	@%p10 bra 	$L__BB0_12;
$L__BB0_13:
	setp.eq.s32 	%p11, %r23, 0;
	@%p11 bra 	$L__BB0_18;
	setp.eq.s32 	%p12, %r23, 1;
	@%p12 bra 	$L__BB0_16;
	add.s32 	%r58, %r80, %r21;
	mul.lo.s32 	%r59, %r58, 3;
	mul.wide.s32 	%rd20, %r59, 4;
	add.s64 	%rd21, %rd1, %rd20;
	ld.global.f32 	%f171, [%rd21];
	add.s32 	%r60, %r80, %r22;
	mul.lo.s32 	%r61, %r60, 3;
	mul.wide.s32 	%rd22, %r61, 4;
	add.s64 	%rd23, %rd1, %rd22;
	ld.global.f32 	%f172, [%rd23];
	sub.f32 	%f173, %f171, %f172;
	ld.global.f32 	%f174, [%rd21+4];
	ld.global.f32 	%f175, [%rd23+4];
	sub.f32 	%f176, %f174, %f175;
	ld.global.f32 	%f177, [%rd21+8];
	ld.global.f32 	%f178, [%rd23+8];
	sub.f32 	%f179, %f177, %f178;
	mul.f32 	%f180, %f176, %f176;
	fma.rn.f32 	%f181, %f173, %f173, %f180;
	fma.rn.f32 	%f182, %f179, %f179, %f181;
	add.f32 	%f183, %f246, %f182;
	ld.global.f32 	%f184, [%rd21+12];
	ld.global.f32 	%f185, [%rd23+12];
	sub.f32 	%f186, %f184, %f185;
	ld.global.f32 	%f187, [%rd21+16];
	ld.global.f32 	%f188, [%rd23+16];
	sub.f32 	%f189, %f187, %f188;
	ld.global.f32 	%f190, [%rd21+20];
	ld.global.f32 	%f191, [%rd23+20];
	sub.f32 	%f192, %f190, %f191;
	mul.f32 	%f193, %f189, %f189;
	fma.rn.f32 	%f194, %f186, %f186, %f193;
	fma.rn.f32 	%f195, %f192, %f192, %f194;
	add.f32 	%f246, %f183, %f195;
	add.s32 	%r80, %r80, 2;
$L__BB0_16:
	and.b32  	%r62, %r41, 1;
	setp.eq.b32 	%p13, %r62, 1;
	not.pred 	%p14, %p13;
	@%p14 bra 	$L__BB0_18;
	add.s32 	%r63, %r80, %r21;
	mul.lo.s32 	%r64, %r63, 3;
	mul.wide.s32 	%rd24, %r64, 4;
	add.s64 	%rd25, %rd1, %rd24;
	ld.global.f32 	%f196, [%rd25];
	add.s32 	%r65, %r80, %r22;
	mul.lo.s32 	%r66, %r65, 3;
	mul.wide.s32 	%rd26, %r66, 4;
	add.s64 	%rd27, %rd1, %rd26;
	ld.global.f32 	%f197, [%rd27];
	sub.f32 	%f198, %f196, %f197;
	ld.global.f32 	%f199, [%rd25+4];
	ld.global.f32 	%f200, [%rd27+4];
	sub.f32 	%f201, %f199, %f200;
	ld.global.f32 	%f202, [%rd25+8];
	ld.global.f32 	%f203, [%rd27+8];
	sub.f32 	%f204, %f202, %f203;
	mul.f32 	%f205, %f201, %f201;
	fma.rn.f32 	%f206, %f198, %f198, %f205;
	fma.rn.f32 	%f207, %f204, %f204, %f206;
	add.f32 	%f246, %f246, %f207;
$L__BB0_18:
	sqrt.rn.f32 	%f208, %f246;
	sub.f32 	%f209, %f20, %f208;
	setp.ge.f32 	%p15, %f209, 0f00000000;
	selp.f32 	%f210, 0f3F800000, 0f00000000, %p15;
	setp.ge.f32 	%p16, %f10, 0f00000000;
	selp.f32 	%f211, 0f3F800000, 0f00000000, %p16;
	add.f32 	%f212, %f211, %f210;
	shl.b32 	%r67, %r1, 2;
	mov.u32 	%r68, sdata;
	add.s32 	%r37, %r68, %r67;
	st.shared.f32 	[%r37], %f212;
	bar.sync 	0;
	setp.lt.u32 	%p17, %r81, 66;
	@%p17 bra 	$L__BB0_22;
$L__BB0_19:
	shr.u32 	%r39, %r81, 1;
	setp.ge.u32 	%p18, %r1, %r39;
	@%p18 bra 	$L__BB0_21;
	shl.b32 	%r69, %r39, 2;
	add.s32 	%r70, %r37, %r69;
	ld.shared.f32 	%f213, [%r70];
	ld.shared.f32 	%f214, [%r37];
	add.f32 	%f215, %f213, %f214;
	st.shared.f32 	[%r37], %f215;
$L__BB0_21:
	bar.sync 	0;
	setp.gt.u32 	%p19, %r81, 131;
	mov.u32 	%r81, %r39;
	@%p19 bra 	$L__BB0_19;
$L__BB0_22:
	setp.gt.u32 	%p20, %r1, 31;
	@%p20 bra 	$L__BB0_25;
	ld.volatile.shared.f32 	%f216, [%r37+128];
	ld.volatile.shared.f32 	%f217, [%r37];
	add.f32 	%f218, %f216, %f217;
	st.volatile.shared.f32 	[%r37], %f218;
	ld.volatile.shared.f32 	%f219, [%r37+64];
	ld.volatile.shared.f32 	%f220, [%r37];
	add.f32 	%f221, %f219, %f220;
	st.volatile.shared.f32 	[%r37], %f221;
	ld.volatile.shared.f32 	%f222, [%r37+32];
	ld.volatile.shared.f32 	%f223, [%r37];
	add.f32 	%f224, %f222, %f223;
	st.volatile.shared.f32 	[%r37], %f224;
	ld.volatile.shared.f32 	%f225, [%r37+16];
	ld.volatile.shared.f32 	%f226, [%r37];
	add.f32 	%f227, %f225, %f226;
	st.volatile.shared.f32 	[%r37], %f227;
	ld.volatile.shared.f32 	%f228, [%r37+8];
	ld.volatile.shared.f32 	%f229, [%r37];
	add.f32 	%f230, %f228, %f229;
	st.volatile.shared.f32 	[%r37], %f230;
	ld.volatile.shared.f32 	%f231, [%r37+4];
	ld.volatile.shared.f32 	%f232, [%r37];
	add.f32 	%f233, %f231, %f232;
	st.volatile.shared.f32 	[%r37], %f233;
	setp.ne.s32 	%p21, %r1, 0;
	@%p21 bra 	$L__BB0_25;
	ld.shared.f32 	%f234, [sdata];
	cvta.to.global.u64 	%rd28, %rd2;
	mul.wide.u32 	%rd29, %r2, 4;
	add.s64 	%rd30, %rd28, %rd29;
	st.global.f32 	[%rd30], %f234;
$L__BB0_25:
	ret;

}


// ===== COMPILED SASS (sm_100) =====

	.target	sm_100

	.elftype	@"ET_EXEC"


//--------------------- .note.nv.tkinfo           --------------------------
	.section	.note.nv.tkinfo,"",@"SHT_NOTE"
	.sectionflags	@"SHF_NOTE_NV_TKINFO"
	.tkinfo
        /*0018*/ 	.word	0x00000002
        /*0030*/ 	.string	""
        /*0030*/ 	.string	"ptxas"
        /*0030*/ 	.string	"Cuda compilation tools, release 13.0, V13.0.88"
        /*0030*/ 	.string	"Build cuda_13.0.r13.0/compiler.36424714_0"
        /*0030*/ 	.string	"-arch sm_100 -m 64 "



//--------------------- .note.nv.cuinfo           --------------------------
	.section	.note.nv.cuinfo,"",@"SHT_NOTE"
	.sectionflags	@"SHF_NOTE_NV_CUINFO"
        /*0018*/ 	.short	0x0002
        /*001a*/ 	.short	0x0064
        /*001c*/ 	.short	0x0082
	.zero		2


//--------------------- .nv.info                  --------------------------
	.section	.nv.info,"",@"SHT_CUDA_INFO"
	.align	4


	//----- nvinfo : EIATTR_REGCOUNT
	.align		4
        /*0000*/ 	.byte	0x04, 0x2f
        /*0002*/ 	.short	(.L_1 - .L_0)
	.align		4
.L_0:
        /*0004*/ 	.word	index@(_Z25reduceCorrelationIntegralPfS_iif)
        /*0008*/ 	.word	0x00000020


	//----- nvinfo : EIATTR_FRAME_SIZE
	.align		4
.L_1:
        /*000c*/ 	.byte	0x04, 0x11
        /*000e*/ 	.short	(.L_3 - .L_2)
	.align		4
.L_2:
        /*0010*/ 	.word	index@($__internal_0_$__cuda_sm20_sqrt_rn_f32_slowpath)
        /*0014*/ 	.word	0x00000000


	//----- nvinfo : EIATTR_FRAME_SIZE
	.align		4
.L_3:
        /*0018*/ 	.byte	0x04, 0x11
        /*001a*/ 	.short	(.L_5 - .L_4)
	.align		4
.L_4:
        /*001c*/ 	.word	index@(_Z25reduceCorrelationIntegralPfS_iif)
        /*0020*/ 	.word	0x00000000


	//----- nvinfo : EIATTR_MIN_STACK_SIZE
	.align		4
.L_5:
        /*0024*/ 	.byte	0x04, 0x12
        /*0026*/ 	.short	(.L_7 - .L_6)
	.align		4
.L_6:
        /*0028*/ 	.word	index@(_Z25reduceCorrelationIntegralPfS_iif)
        /*002c*/ 	.word	0x00000000
.L_7:


//--------------------- .nv.compat                --------------------------
	.section	.nv.compat,"",@"SHT_CUDA_COMPAT_INFO"
	.align	4
        /*0000*/ 	.byte	0x02, 0x09, 0x00, 0x00, 0x02, 0x02, 0x01, 0x00, 0x02, 0x05, 0x05, 0x00, 0x03, 0x07, 0x01, 0x01
        /*0010*/ 	.byte	0x02, 0x03, 0x00, 0x00, 0x02, 0x06, 0x01, 0x00, 0x04, 0x0b, 0x08, 0x00, 0x01, 0x00, 0x00, 0x00
        /*0020*/ 	.byte	0x00, 0x00, 0x00, 0x00


//--------------------- .nv.info._Z25reduceCorrelationIntegralPfS_iif --------------------------
	.section	.nv.info._Z25reduceCorrelationIntegralPfS_iif,"",@"SHT_CUDA_INFO"
	.sectionflags	@""
	.align	4


	//----- nvinfo : EIATTR_CUDA_API_VERSION
	.align		4
        /*0000*/ 	.byte	0x04, 0x37
        /*0002*/ 	.short	(.L_9 - .L_8)
.L_8:
        /*0004*/ 	.word	0x00000082


	//----- nvinfo : EIATTR_KPARAM_INFO
	.align		4
.L_9:
        /*0008*/ 	.byte	0x04, 0x17
        /*000a*/ 	.short	(.L_11 - .L_10)
.L_10:
        /*000c*/ 	.word	0x00000000
        /*0010*/ 	.short	0x0004
        /*0012*/ 	.short	0x0018
        /*0014*/ 	.byte	0x00, 0xf0, 0x11, 0x00


	//----- nvinfo : EIATTR_KPARAM_INFO
	.align		4
.L_11:
        /*0018*/ 	.byte	0x04, 0x17
        /*001a*/ 	.short	(.L_13 - .L_12)
.L_12:
        /*001c*/ 	.word	0x00000000
        /*0020*/ 	.short	0x0003
        /*0022*/ 	.short	0x0014
        /*0024*/ 	.byte	0x00, 0xf0, 0x11, 0x00


	//----- nvinfo : EIATTR_KPARAM_INFO
	.align		4
.L_13:
        /*0028*/ 	.byte	0x04, 0x17
        /*002a*/ 	.short	(.L_15 - .L_14)
.L_14:
        /*002c*/ 	.word	0x00000000
        /*0030*/ 	.short	0x0002
        /*0032*/ 	.short	0x0010
        /*0034*/ 	.byte	0x00, 0xf0, 0x11, 0x00


	//----- nvinfo : EIATTR_KPARAM_INFO
	.align		4
.L_15:
        /*0038*/ 	.byte	0x04, 0x17
        /*003a*/ 	.short	(.L_17 - .L_16)
.L_16:
        /*003c*/ 	.word	0x00000000
        /*0040*/ 	.short	0x0001
        /*0042*/ 	.short	0x0008
        /*0044*/ 	.byte	0x00, 0xf5, 0x21, 0x00


	//----- nvinfo : EIATTR_KPARAM_INFO
	.align		4
.L_17:
        /*0048*/ 	.byte	0x04, 0x17
        /*004a*/ 	.short	(.L_19 - .L_18)
.L_18:
        /*004c*/ 	.word	0x00000000
        /*0050*/ 	.short	0x0000
        /*0052*/ 	.short	0x0000
        /*0054*/ 	.byte	0x00, 0xf5, 0x21, 0x00


	//----- nvinfo : EIATTR_SPARSE_MMA_MASK
	.align		4
.L_19:
        /*0058*/ 	.byte	0x03, 0x50
        /*005a*/ 	.short	0x0000


	//----- nvinfo : EIATTR_MAXREG_COUNT
	.align		4
        /*005c*/ 	.byte	0x03, 0x1b
        /*005e*/ 	.short	0x00ff


	//----- nvinfo : EIATTR_NUM_BARRIERS
	.align		4
        /*0060*/ 	.byte	0x02, 0x4c
        /*0062*/ 	.byte	0x01
	.zero		1


	//----- nvinfo : EIATTR_MERCURY_ISA_VERSION
	.align		4
        /*0064*/ 	.byte	0x03, 0x5f
        /*0066*/ 	.short	0x0101


	//----- nvinfo : EIATTR_VRC_CTA_INIT_COUNT
	.align		4
        /*0068*/ 	.byte	0x02, 0x4a
	.zero		1
	.zero		1


	//----- nvinfo : EIATTR_EXIT_INSTR_OFFSETS
	.align		4
        /*006c*/ 	.byte	0x04, 0x1c
        /*006e*/ 	.short	(.L_21 - .L_20)


	//   ....[0]....
.L_20:
        /*0070*/ 	.word	0x00001850


	//   ....[1]....
        /*0074*/ 	.word	0x000019f0


	//   ....[2]....
        /*0078*/ 	.word	0x00001a70


	//----- nvinfo : EIATTR_CRS_STACK_SIZE
	.align		4
.L_21:
        /*007c*/ 	.byte	0x04, 0x1e
        /*007e*/ 	.short	(.L_23 - .L_22)
.L_22:
        /*0080*/ 	.word	0x00000000


	//----- nvinfo : EIATTR_CBANK_PARAM_SIZE
	.align		4
.L_23:
        /*0084*/ 	.byte	0x03, 0x19
        /*0086*/ 	.short	0x001c


	//----- nvinfo : EIATTR_PARAM_CBANK
	.align		4
        /*0088*/ 	.byte	0x04, 0x0a
        /*008a*/ 	.short	(.L_25 - .L_24)
	.align		4
.L_24:
        /*008c*/ 	.word	index@(.nv.constant0._Z25reduceCorrelationIntegralPfS_iif)
        /*0090*/ 	.short	0x0380
        /*0092*/ 	.short	0x001c


	//----- nvinfo : EIATTR_SW_WAR
	.align		4
.L_25:
        /*0094*/ 	.byte	0x04, 0x36
        /*0096*/ 	.short	(.L_27 - .L_26)
.L_26:
        /*0098*/ 	.word	0x00000008
.L_27:


//--------------------- .nv.callgraph             --------------------------
	.section	.nv.callgraph,"",@"SHT_CUDA_CALLGRAPH"
	.align	4
	.sectionentsize	8
	.align		4
        /*0000*/ 	.word	0x00000000
	.align		4
        /*0004*/ 	.word	0xffffffff
	.align		4
        /*0008*/ 	.word	0x00000000
	.align		4
        /*000c*/ 	.word	0xfffffffe
	.align		4
        /*0010*/ 	.word	0x00000000
	.align		4
        /*0014*/ 	.word	0xfffffffd
	.align		4
        /*0018*/ 	.word	0x00000000
	.align		4
        /*001c*/ 	.word	0xfffffffc


//--------------------- .text._Z25reduceCorrelationIntegralPfS_iif --------------------------
	.section	.text._Z25reduceCorrelationIntegralPfS_iif,"ax",@progbits
	.align	128
        .global         _Z25reduceCorrelationIntegralPfS_iif
        .type           _Z25reduceCorrelationIntegralPfS_iif,@function
        .size           _Z25reduceCorrelationIntegralPfS_iif,(.L_x_19 - _Z25reduceCorrelationIntegralPfS_iif)
        .other          _Z25reduceCorrelationIntegralPfS_iif,@"STO_CUDA_ENTRY STV_DEFAULT"
_Z25reduceCorrelationIntegralPfS_iif:
.text._Z25reduceCorrelationIntegralPfS_iif:
[----:B------:R-:W-:Y:S08]  /*0000*/  LDC R1, c[0x0][0x37c] ;  /* 0x0000df00ff017b82 */ /* 0x000ff00000000800 */
[----:B------:R-:W0:Y:S01]  /*0010*/  LDC R10, c[0x0][0x390] ;  /* 0x0000e400ff0a7b82 */ /* 0x000e220000000800 */
[----:B------:R-:W1:Y:S01]  /*0020*/  S2R R6, SR_CTAID.X ;  /* 0x0000000000067919 */ /* 0x000e620000002500 */
[----:B------:R-:W1:Y:S01]  /*0030*/  LDCU UR4, c[0x0][0x360] ;  /* 0x00006c00ff0477ac */ /* 0x000e620008000800 */
[----:B------:R-:W-:Y:S01]  /*0040*/  MOV R13, RZ ;  /* 0x000000ff000d7202 */ /* 0x000fe20000000f00 */
[----:B------:R-:W2:Y:S01]  /*0050*/  S2R R7, SR_TID.X ;  /* 0x0000000000077919 */ /* 0x000ea20000002100 */
[----:B------:R-:W3:Y:S01]  /*0060*/  LDCU UR5, c[0x0][0x394] ;  /* 0x00007280ff0577ac */ /* 0x000ee20008000800 */
[----:B------:R-:W4:Y:S01]  /*0070*/  LDCU.64 UR8, c[0x0][0x358] ;  /* 0x00006b00ff0877ac */ /* 0x000f220008000a00 */
[----:B0-----:R-:W-:Y:S01]  /*0080*/  IABS R5, R10 ;  /* 0x0000000a00057213 */ /* 0x001fe20000000000 */
[----:B---3--:R-:W-:-:S03]  /*0090*/  UISETP.GE.AND UP0, UPT, UR5, 0x1, UPT ;  /* 0x000000010500788c */ /* 0x008fc6000bf06270 */
[----:B------:R-:W0:Y:S01]  /*00a0*/  I2F.RP R4, R5 ;  /* 0x0000000500047306 */ /* 0x000e220000209400 */
[----:B-1----:R-:W-:-:S05]  /*00b0*/  IMAD R0, R6, UR4, RZ ;  /* 0x0000000406007c24 */ /* 0x002fca000f8e02ff */
[----:B--2---:R-:W-:Y:S02]  /*00c0*/  LEA R9, R0, R7, 0x1 ;  /* 0x0000000700097211 */ /* 0x004fe400078e08ff */
[----:B0-----:R-:W0:Y:S02]  /*00d0*/  MUFU.RCP R4, R4 ;  /* 0x0000000400047308 */ /* 0x001e240000001000 */
[----:B0-----:R-:W-:Y:S02]  /*00e0*/  IADD3 R2, PT, PT, R4, 0xffffffe, RZ ;  /* 0x0ffffffe04027810 */ /* 0x001fe40007ffe0ff */
[----:B------:R-:W-:-:S04]  /*00f0*/  IABS R4, R9 ;  /* 0x0000000900047213 */ /* 0x000fc80000000000 */
[----:B------:R0:W1:Y:S02]  /*0100*/  F2I.FTZ.U32.TRUNC.NTZ R3, R2 ;  /* 0x0000000200037305 */ /* 0x000064000021f000 */
[----:B0-----:R-:W-:Y:S01]  /*0110*/  HFMA2 R2, -RZ, RZ, 0, 0 ;  /* 0x00000000ff027431 */ /* 0x001fe200000001ff */
[----:B-1----:R-:W-:-:S05]  /*0120*/  IADD3 R8, PT, PT, RZ, -R3, RZ ;  /* 0x80000003ff087210 */ /* 0x002fca0007ffe0ff */
[----:B------:R-:W-:Y:S01]  /*0130*/  IMAD R11, R8, R5, RZ ;  /* 0x00000005080b7224 */ /* 0x000fe200078e02ff */
[----:B------:R-:W-:-:S03]  /*0140*/  MOV R8, UR4 ;  /* 0x0000000400087c02 */ /* 0x000fc60008000f00 */
[----:B------:R-:W-:-:S06]  /*0150*/  IMAD.HI.U32 R3, R3, R11, R2 ;  /* 0x0000000b03037227 */ /* 0x000fcc00078e0002 */
[----:B------:R-:W-:-:S05]  /*0160*/  IMAD.HI.U32 R0, R3, R4, RZ ;  /* 0x0000000403007227 */ /* 0x000fca00078e00ff */
[----:B------:R-:W-:-:S05]  /*0170*/  IADD3 R2, PT, PT, -R0, RZ, RZ ;  /* 0x000000ff00027210 */ /* 0x000fca0007ffe1ff */
[----:B------:R-:W-:-:S05]  /*0180*/  IMAD R2, R5, R2, R4 ;  /* 0x0000000205027224 */ /* 0x000fca00078e0204 */
[----:B------:R-:W-:-:S13]  /*0190*/  ISETP.GT.U32.AND P2, PT, R5, R2, PT ;  /* 0x000000020500720c */ /* 0x000fda0003f44070 */
[-C--:B------:R-:W-:Y:S02]  /*01a0*/  @!P2 IADD3 R2, PT, PT, R2, -R5.reuse, RZ ;  /* 0x800000050202a210 */ /* 0x080fe40007ffe0ff */
[----:B------:R-:W-:Y:S02]  /*01b0*/  @!P2 IADD3 R0, PT, PT, R0, 0x1, RZ ;  /* 0x000000010000a810 */ /* 0x000fe40007ffe0ff */
[----:B------:R-:W-:Y:S02]  /*01c0*/  ISETP.GE.U32.AND P0, PT, R2, R5, PT ;  /* 0x000000050200720c */ /* 0x000fe40003f06070 */
[----:B------:R-:W-:Y:S02]  /*01d0*/  LOP3.LUT R2, R9, R10, RZ, 0x3c, !PT ;  /* 0x0000000a09027212 */ /* 0x000fe400078e3cff */
[----:B------:R-:W-:Y:S02]  /*01e0*/  ISETP.NE.AND P2, PT, R10, RZ, PT ;  /* 0x000000ff0a00720c */ /* 0x000fe40003f45270 */
[----:B------:R-:W-:-:S07]  /*01f0*/  ISETP.GE.AND P1, PT, R2, RZ, PT ;  /* 0x000000ff0200720c */ /* 0x000fce0003f26270 */
[----:B------:R-:W-:-:S06]  /*0200*/  @P0 IADD3 R0, PT, PT, R0, 0x1, RZ ;  /* 0x0000000100000810 */ /* 0x000fcc0007ffe0ff */
[----:B------:R-:W-:Y:S02]  /*0210*/  @!P1 IADD3 R0, PT, PT, -R0, RZ, RZ ;  /* 0x000000ff00009210 */ /* 0x000fe40007ffe1ff */
[----:B------:R-:W-:-:S04]  /*0220*/  @!P2 LOP3.LUT R0, RZ, R10, RZ, 0x33, !PT ;  /* 0x0000000aff00a212 */ /* 0x000fc800078e33ff */
[----:B------:R-:W-:-:S05]  /*0230*/  IADD3 R2, PT, PT, -R0, RZ, RZ ;  /* 0x000000ff00027210 */ /* 0x000fca0007ffe1ff */
[----:B------:R-:W-:Y:S01]  /*0240*/  IMAD R10, R10, R2, R9 ;  /* 0x000000020a0a7224 */ /* 0x000fe200078e0209 */
[----:B----4-:R-:W-:Y:S06]  /*0250*/  BRA.U !UP0, `(.L_x_0) ;  /* 0x00000009080c7547 */ /* 0x010fec000b800000 */
[----:B------:R-:W-:Y:S01]  /*0260*/  UISETP.GE.U32.AND UP2, UPT, UR5, 0x4, UPT ;  /* 0x000000040500788c */ /* 0x000fe2000bf46070 */
[----:B------:R-:W-:Y:S01]  /*0270*/  MOV R13, RZ ;  /* 0x000000ff000d7202 */ /* 0x000fe20000000f00 */
[----:B------:R-:W-:Y:S01]  /*0280*/  ULOP3.LUT UR6, UR5, 0x3, URZ, 0xc0, !UPT ;  /* 0x0000000305067892 */ /* 0x000fe2000f8ec0ff */
[----:B------:R-:W-:-:S03]  /*0290*/  UMOV UR4, URZ ;  /* 0x000000ff00047c82 */ /* 0x000fc60008000000 */
[----:B------:R-:W-:-:S03]  /*02a0*/  UISETP.NE.AND UP1, UPT, UR6, URZ, UPT ;  /* 0x000000ff0600728c */ /* 0x000fc6000bf25270 */
[----:B------:R-:W-:Y:S08]  /*02b0*/  BRA.U !UP2, `(.L_x_1) ;  /* 0x000000050a047547 */ /* 0x000ff0000b800000 */
[----:B------:R-:W-:Y:S01]  /*02c0*/  HFMA2 R13, -RZ, RZ, 0, 0 ;  /* 0x00000000ff0d7431 */ /* 0x000fe200000001ff */
[----:B------:R-:W-:Y:S01]  /*02d0*/  ULOP3.LUT UR4, UR5, 0x7ffffffc, URZ, 0xc0, !UPT ;  /* 0x7ffffffc05047892 */ /* 0x000fe2000f8ec0ff */
[----:B------:R-:W-:Y:S02]  /*02e0*/  LEA R12, R10, R10, 0x1 ;  /* 0x0000000a0a0c7211 */ /* 0x000fe400078e08ff */
[----:B------:R-:W-:Y:S01]  /*02f0*/  LEA R11, R0, R0, 0x1 ;  /* 0x00000000000b7211 */ /* 0x000fe200078e08ff */
[----:B------:R-:W-:-:S12]  /*0300*/  UIADD3 UR7, UPT, UPT, -UR4, URZ, URZ ;  /* 0x000000ff04077290 */ /* 0x000fd8000fffe1ff */
.L_x_2:
[----:B------:R-:W0:Y:S02]  /*0310*/  LDC.64 R2, c[0x0][0x380] ;  /* 0x0000e000ff027b82 */ /* 0x000e240000000a00 */
[----:B0-----:R-:W-:-:S04]  /*0320*/  IMAD.WIDE R4, R11, 0x4, R2 ;  /* 0x000000040b047825 */ /* 0x001fc800078e0202 */
[----:B------:R-:W-:Y:S01]  /*0330*/  IMAD.WIDE R2, R12, 0x4, R2 ;  /* 0x000000040c027825 */ /* 0x000fe200078e0202 */
[----:B------:R-:W2:Y:S04]  /*0340*/  LDG.E R18, desc[UR8][R4.64+0x4] ;  /* 0x0000040804127981 */ /* 0x000ea8000c1e1900 */
[----:B------:R-:W2:Y:S04]  /*0350*/  LDG.E R19, desc[UR8][R2.64+0x4] ;  /* 0x0000040802137981 */ /* 0x000ea8000c1e1900 */
[----:B------:R-:W3:Y:S04]  /*0360*/  LDG.E R16, desc[UR8][R4.64] ;  /* 0x0000000804107981 */ /* 0x000ee8000c1e1900 */
[----:B------:R-:W3:Y:S04]  /*0370*/  LDG.E R17, desc[UR8][R2.64] ;  /* 0x0000000802117981 */ /* 0x000ee8000c1e1900 */
[----:B------:R-:W4:Y:S04]  /*0380*/  LDG.E R20, desc[UR8][R4.64+0x8] ;  /* 0x0000080804147981 */ /* 0x000f28000c1e1900 */
[----:B------:R-:W4:Y:S04]  /*0390*/  LDG.E R21, desc[UR8][R2.64+0x8] ;  /* 0x0000080802157981 */ /* 0x000f28000c1e1900 */
[----:B------:R-:W5:Y:S04]  /*03a0*/  LDG.E R14, desc[UR8][R4.64+0x10] ;  /* 0x00001008040e7981 */ /* 0x000f68000c1e1900 */
[----:B------:R-:W5:Y:S04]  /*03b0*/  LDG.E R15, desc[UR8][R2.64+0x10] ;  /* 0x00001008020f7981 */ /* 0x000f68000c1e1900 */
[----:B------:R-:W5:Y:S04]  /*03c0*/  LDG.E R22, desc[UR8][R4.64+0xc] ;  /* 0x00000c0804167981 */ /* 0x000f68000c1e1900 */
[----:B------:R-:W5:Y:S04]  /*03d0*/  LDG.E R23, desc[UR8][R2.64+0xc] ;  /* 0x00000c0802177981 */ /* 0x000f68000c1e1900 */
[----:B------:R-:W5:Y:S04]  /*03e0*/  LDG.E R24, desc[UR8][R2.64+0x24] ;  /* 0x0000240802187981 */ /* 0x000f68000c1e1900 */
[----:B------:R-:W5:Y:S04]  /*03f0*/  LDG.E R27, desc[UR8][R2.64+0x20] ;  /* 0x00002008021b7981 */ /* 0x000f68000c1e1900 */
[----:B------:R-:W5:Y:S04]  /*0400*/  LDG.E R26, desc[UR8][R4.64+0x2c] ;  /* 0x00002c08041a7981 */ /* 0x000f68000c1e1900 */
[----:B------:R-:W5:Y:S01]  /*0410*/  LDG.E R29, desc[UR8][R2.64+0x2c] ;  /* 0x00002c08021d7981 */ /* 0x000f62000c1e1900 */
[----:B--2---:R-:W-:Y:S01]  /*0420*/  FADD R18, R18, -R19 ;  /* 0x8000001312127221 */ /* 0x004fe20000000000 */
[----:B---3--:R-:W-:-:S03]  /*0430*/  FADD R16, R16, -R17 ;  /* 0x8000001110107221 */ /* 0x008fc60000000000 */
[----:B------:R-:W-:Y:S02]  /*0440*/  FMUL R17, R18, R18 ;  /* 0x0000001212117220 */ /* 0x000fe40000400000 */
[----:B------:R-:W2:Y:S02]  /*0450*/  LDG.E R18, desc[UR8][R2.64+0x1c] ;  /* 0x00001c0802127981 */ /* 0x000ea4000c1e1900 */
[----:B------:R-:W-:Y:S02]  /*0460*/  FFMA R17, R16, R16, R17 ;  /* 0x0000001010117223 */ /* 0x000fe40000000011 */
[----:B------:R-:W3:Y:S01]  /*0470*/  LDG.E R16, desc[UR8][R4.64+0x18] ;  /* 0x0000180804107981 */ /* 0x000ee2000c1e1900 */
[----:B----4-:R-:W-:-:S03]  /*0480*/  FADD R20, R20, -R21 ;  /* 0x8000001514147221 */ /* 0x010fc60000000000 */
[----:B------:R-:W3:Y:S01]  /*0490*/  LDG.E R21, desc[UR8][R2.64+0x18] ;  /* 0x0000180802157981 */ /* 0x000ee2000c1e1900 */
[----:B------:R-:W-:-:S03]  /*04a0*/  FFMA R20, R20, R20, R17 ;  /* 0x0000001414147223 */ /* 0x000fc60000000011 */
[----:B------:R-:W2:Y:S01]  /*04b0*/  LDG.E R17, desc[UR8][R4.64+0x1c] ;  /* 0x00001c0804117981 */ /* 0x000ea2000c1e1900 */
[----:B-----5:R-:W-:Y:S01]  /*04c0*/  FADD R19, R14, -R15 ;  /* 0x8000000f0e137221 */ /* 0x020fe20000000000 */
[----:B------:R-:W-:Y:S02]  /*04d0*/  FADD R13, R20, R13 ;  /* 0x0000000d140d7221 */ /* 0x000fe40000000000 */
[----:B------:R-:W4:Y:S01]  /*04e0*/  LDG.E R14, desc[UR8][R4.64+0x14] ;  /* 0x00001408040e7981 */ /* 0x000f22000c1e1900 */
[----:B------:R-:W-:-:S03]  /*04f0*/  FMUL R25, R19, R19 ;  /* 0x0000001313197220 */ /* 0x000fc60000400000 */
[----:B------:R-:W4:Y:S01]  /*0500*/  LDG.E R15, desc[UR8][R2.64+0x14] ;  /* 0x00001408020f7981 */ /* 0x000f22000c1e1900 */
[----:B------:R-:W-:-:S03]  /*0510*/  FADD R22, R22, -R23 ;  /* 0x8000001716167221 */ /* 0x000fc60000000000 */
[----:B------:R-:W5:Y:S01]  /*0520*/  LDG.E R20, desc[UR8][R4.64+0x28] ;  /* 0x0000280804147981 */ /* 0x000f62000c1e1900 */
[----:B------:R-:W-:-:S03]  /*0530*/  FFMA R25, R22, R22, R25 ;  /* 0x0000001616197223 */ /* 0x000fc60000000019 */
[----:B------:R-:W5:Y:S04]  /*0540*/  LDG.E R19, desc[UR8][R2.64+0x28] ;  /* 0x0000280802137981 */ /* 0x000f68000c1e1900 */
[----:B------:R-:W5:Y:S04]  /*0550*/  LDG.E R23, desc[UR8][R4.64+0x24] ;  /* 0x0000240804177981 */ /* 0x000f68000c1e1900 */
[----:B------:R-:W5:Y:S01]  /*0560*/  LDG.E R22, desc[UR8][R4.64+0x20] ;  /* 0x0000200804167981 */ /* 0x000f62000c1e1900 */
[----:B------:R-:W-:Y:S01]  /*0570*/  UIADD3 UR7, UPT, UPT, UR7, 0x4, URZ ;  /* 0x0000000407077890 */ /* 0x000fe2000fffe0ff */
[----:B------:R-:W-:-:S03]  /*0580*/  FADD R26, R26, -R29 ;  /* 0x8000001d1a1a7221 */ /* 0x000fc60000000000 */
[----:B------:R-:W-:Y:S01]  /*0590*/  UISETP.NE.AND UP2, UPT, UR7, URZ, UPT ;  /* 0x000000ff0700728c */ /* 0x000fe2000bf45270 */
[----:B------:R-:W-:Y:S02]  /*05a0*/  IADD3 R12, PT, PT, R12, 0xc, RZ ;  /* 0x0000000c0c0c7810 */ /* 0x000fe40007ffe0ff */
[----:B------:R-:W-:Y:S01]  /*05b0*/  IADD3 R11, PT, PT, R11, 0xc, RZ ;  /* 0x0000000c0b0b7810 */ /* 0x000fe20007ffe0ff */
[----:B---3--:R-:W-:Y:S01]  /*05c0*/  FADD R16, R16, -R21 ;  /* 0x8000001510107221 */ /* 0x008fe20000000000 */
[----:B--2---:R-:W-:-:S04]  /*05d0*/  FADD R17, R17, -R18 ;  /* 0x8000001211117221 */ /* 0x004fc80000000000 */
[----:B------:R-:W-:Y:S01]  /*05e0*/  FMUL R17, R17, R17 ;  /* 0x0000001111117220 */ /* 0x000fe20000400000 */
[----:B----4-:R-:W-:-:S03]  /*05f0*/  FADD R14, R14, -R15 ;  /* 0x8000000f0e0e7221 */ /* 0x010fc60000000000 */
[----:B------:R-:W-:Y:S01]  /*0600*/  FFMA R17, R16, R16, R17 ;  /* 0x0000001010117223 */ /* 0x000fe20000000011 */
[----:B------:R-:W-:Y:S01]  /*0610*/  FFMA R14, R14, R14, R25 ;  /* 0x0000000e0e0e7223 */ /* 0x000fe20000000019 */
[----:B-----5:R-:W-:Y:S01]  /*0620*/  FADD R19, R20, -R19 ;  /* 0x8000001314137221 */ /* 0x020fe20000000000 */
[----:B------:R-:W-:-:S03]  /*0630*/  FADD R23, R23, -R24 ;  /* 0x8000001817177221 */ /* 0x000fc60000000000 */
[----:B------:R-:W-:Y:S01]  /*0640*/  FMUL R18, R19, R19 ;  /* 0x0000001313127220 */ /* 0x000fe20000400000 */
[----:B------:R-:W-:Y:S01]  /*0650*/  FADD R22, R22, -R27 ;  /* 0x8000001b16167221 */ /* 0x000fe20000000000 */
[----:B------:R-:W-:Y:S02]  /*0660*/  FADD R13, R13, R14 ;  /* 0x0000000e0d0d7221 */ /* 0x000fe40000000000 */
[----:B------:R-:W-:Y:S01]  /*0670*/  FFMA R23, R23, R23, R18 ;  /* 0x0000001717177223 */ /* 0x000fe20000000012 */
[----:B------:R-:W-:-:S03]  /*0680*/  FFMA R22, R22, R22, R17 ;  /* 0x0000001616167223 */ /* 0x000fc60000000011 */
[----:B------:R-:W-:Y:S01]  /*0690*/  FFMA R26, R26, R26, R23 ;  /* 0x0000001a1a1a7223 */ /* 0x000fe20000000017 */
[----:B------:R-:W-:-:S04]  /*06a0*/  FADD R13, R13, R22 ;  /* 0x000000160d0d7221 */ /* 0x000fc80000000000 */
[----:B------:R-:W-:Y:S01]  /*06b0*/  FADD R13, R13, R26 ;  /* 0x0000001a0d0d7221 */ /* 0x000fe20000000000 */
[----:B------:R-:W-:Y:S06]  /*06c0*/  BRA.U UP2, `(.L_x_2) ;  /* 0xfffffffd02107547 */ /* 0x000fec000b83ffff */
.L_x_1:
[----:B------:R-:W-:Y:S05]  /*06d0*/  BRA.U !UP1, `(.L_x_0) ;  /* 0x0000000109ec7547 */ /* 0x000fea000b800000 */
[----:B------:R-:W-:Y:S02]  /*06e0*/  UISETP.NE.AND UP1, UPT, UR6, 0x1, UPT ;  /* 0x000000010600788c */ /* 0x000fe4000bf25270 */
[----:B------:R-:W-:-:S04]  /*06f0*/  ULOP3.LUT UR5, UR5, 0x1, URZ, 0xc0, !UPT ;  /* 0x0000000105057892 */ /* 0x000fc8000f8ec0ff */
[----:B------:R-:W-:-:S03]  /*0700*/  UISETP.NE.U32.AND UP2, UPT, UR5, 0x1, UPT ;  /* 0x000000010500788c */ /* 0x000fc6000bf45070 */
[----:B------:R-:W-:Y:S08]  /*0710*/  BRA.U !UP1, `(.L_x_3) ;  /* 0x0000000109887547 */ /* 0x000ff0000b800000 */
[----:B------:R-:W0:Y:S01]  /*0720*/  LDC.64 R4, c[0x0][0x380] ;  /* 0x0000e000ff047b82 */ /* 0x000e220000000a00 */
[----:B------:R-:W-:Y:S02]  /*0730*/  IADD3 R2, PT, PT, R0, UR4, RZ ;  /* 0x0000000400027c10 */ /* 0x000fe4000fffe0ff */
[----:B------:R-:W-:Y:S02]  /*0740*/  IADD3 R11, PT, PT, R10, UR4, RZ ;  /* 0x000000040a0b7c10 */ /* 0x000fe4000fffe0ff */
[----:B------:R-:W-:Y:S02]  /*0750*/  LEA R3, R2, R2, 0x1 ;  /* 0x0000000202037211 */ /* 0x000fe400078e08ff */
[----:B------:R-:W-:-:S03]  /*0760*/  LEA R11, R11, R11, 0x1 ;  /* 0x0000000b0b0b7211 */ /* 0x000fc600078e08ff */
        /* <DEDUP_REMOVED lines=13> */
[----:B------:R-:W5:Y:S01]  /*0840*/  LDG.E R23, desc[UR8][R4.64+0x14] ;  /* 0x0000140804177981 */ /* 0x000f62000c1e1900 */
[----:B------:R-:W-:Y:S01]  /*0850*/  UIADD3 UR4, UPT, UPT, UR4, 0x2, URZ ;  /* 0x0000000204047890 */ /* 0x000fe2000fffe0ff */
[----:B--2---:R-:W-:Y:S01]  /*0860*/  FADD R17, R17, -R18 ;  /* 0x8000001211117221 */ /* 0x004fe20000000000 */
[----:B---3--:R-:W-:-:S03]  /*0870*/  FADD R15, R15, -R16 ;  /* 0x800000100f0f7221 */ /* 0x008fc60000000000 */
[----:B------:R-:W-:Y:S01]  /*0880*/  FMUL R16, R17, R17 ;  /* 0x0000001111107220 */ /* 0x000fe20000400000 */
[----:B----4-:R-:W-:-:S03]  /*0890*/  FADD R21, R21, -R22 ;  /* 0x8000001615157221 */ /* 0x010fc60000000000 */
[----:B------:R-:W-:Y:S01]  /*08a0*/  FFMA R16, R15, R15, R16 ;  /* 0x0000000f0f107223 */ /* 0x000fe20000000010 */
[----:B------:R-:W-:Y:S01]  /*08b0*/  FMUL R18, R21, R21 ;  /* 0x0000001515127220 */ /* 0x000fe20000400000 */
[----:B-----5:R-:W-:-:S04]  /*08c0*/  FADD R19, R19, -R20 ;  /* 0x8000001413137221 */ /* 0x020fc80000000000 */
[----:B------:R-:W-:Y:S01]  /*08d0*/  FFMA R19, R19, R19, R18 ;  /* 0x0000001313137223 */ /* 0x000fe20000000012 */
[----:B------:R-:W-:-:S04]  /*08e0*/  FADD R11, R12, -R11 ;  /* 0x8000000b0c0b7221 */ /* 0x000fc80000000000 */
[----:B------:R-:W-:Y:S01]  /*08f0*/  FFMA R16, R11, R11, R16 ;  /* 0x0000000b0b107223 */ /* 0x000fe20000000010 */
[----:B------:R-:W-:-:S03]  /*0900*/  FADD R14, R14, -R23 ;  /* 0x800000170e0e7221 */ /* 0x000fc60000000000 */
[----:B------:R-:W-:Y:S01]  /*0910*/  FADD R13, R13, R16 ;  /* 0x000000100d0d7221 */ /* 0x000fe20000000000 */
[----:B------:R-:W-:-:S04]  /*0920*/  FFMA R14, R14, R14, R19 ;  /* 0x0000000e0e0e7223 */ /* 0x000fc80000000013 */
[----:B------:R-:W-:-:S07]  /*0930*/  FADD R13, R13, R14 ;  /* 0x0000000e0d0d7221 */ /* 0x000fce0000000000 */
.L_x_3:
[----:B------:R-:W-:Y:S05]  /*0940*/  BRA.U UP2, `(.L_x_0) ;  /* 0x0000000102507547 */ /* 0x000fea000b800000 */
        /* <DEDUP_REMOVED lines=12> */
[----:B------:R-:W4:Y:S01]  /*0a10*/  LDG.E R17, desc[UR8][R4.64+0x8] ;  /* 0x0000080804117981 */ /* 0x000f22000c1e1900 */
[----:B--2---:R-:W-:Y:S01]  /*0a20*/  FADD R10, R10, -R15 ;  /* 0x8000000f0a0a7221 */ /* 0x004fe20000000000 */
[----:B---3--:R-:W-:-:S03]  /*0a30*/  FADD R0, R0, -R11 ;  /* 0x8000000b00007221 */ /* 0x008fc60000000000 */
[----:B------:R-:W-:-:S04]  /*0a40*/  FMUL R11, R10, R10 ;  /* 0x0000000a0a0b7220 */ /* 0x000fc80000400000 */
[----:B------:R-:W-:Y:S01]  /*0a50*/  FFMA R11, R0, R0, R11 ;  /* 0x00000000000b7223 */ /* 0x000fe2000000000b */
[----:B----4-:R-:W-:-:S04]  /*0a60*/  FADD R12, R12, -R17 ;  /* 0x800000110c0c7221 */ /* 0x010fc80000000000 */
[----:B------:R-:W-:-:S04]  /*0a70*/  FFMA R12, R12, R12, R11 ;  /* 0x0000000c0c0c7223 */ /* 0x000fc8000000000b */
[----:B------:R-:W-:-:S07]  /*0a80*/  FADD R13, R13, R12 ;  /* 0x0000000c0d0d7221 */ /* 0x000fce0000000000 */
.L_x_0:
[----:B------:R-:W-:Y:S01]  /*0a90*/  IADD3 R2, PT, PT, R13, -0xd000000, RZ ;  /* 0xf30000000d027810 */ /* 0x000fe20007ffe0ff */
[----:B------:R0:W1:Y:S01]  /*0aa0*/  MUFU.RSQ R0, R13 ;  /* 0x0000000d00007308 */ /* 0x0000620000001400 */
[----:B------:R-:W-:Y:S02]  /*0ab0*/  BSSY.RECONVERGENT B0, `(.L_x_4) ;  /* 0x000000e000007945 */ /* 0x000fe40003800200 */
[----:B------:R-:W-:-:S13]  /*0ac0*/  ISETP.GT.U32.AND P0, PT, R2, 0x727fffff, PT ;  /* 0x727fffff0200780c */ /* 0x000fda0003f04070 */
[----:B0-----:R-:W-:Y:S05]  /*0ad0*/  @!P0 BRA `(.L_x_5) ;  /* 0x00000000001c8947 */ /* 0x001fea0003800000 */
[----:B------:R-:W-:Y:S01]  /*0ae0*/  BSSY.RECONVERGENT B1, `(.L_x_6) ;  /* 0x0000004000017945 */ /* 0x000fe20003800200 */
[----:B-1----:R-:W-:Y:S02]  /*0af0*/  MOV R0, R13 ;  /* 0x0000000d00007202 */ /* 0x002fe40000000f00 */
[----:B------:R-:W-:-:S07]  /*0b00*/  MOV R11, 0xb20 ;  /* 0x00000b20000b7802 */ /* 0x000fce0000000f00 */
[----:B------:R-:W-:Y:S05]  /*0b10*/  CALL.REL.NOINC `($__internal_0_$__cuda_sm20_sqrt_rn_f32_slowpath) ;  /* 0x0000000c00d87944 */ /* 0x000fea0003c00000 */
[----:B------:R-:W-:Y:S05]  /*0b20*/  BSYNC.RECONVERGENT B1 ;  /* 0x0000000000017941 */ /* 0x000fea0003800200 */
.L_x_6:
[----:B------:R-:W-:Y:S01]  /*0b30*/  MOV R4, R0 ;  /* 0x0000000000047202 */ /* 0x000fe20000000f00 */
[----:B------:R-:W-:Y:S06]  /*0b40*/  BRA `(.L_x_7) ;  /* 0x0000000000107947 */ /* 0x000fec0003800000 */
.L_x_5:
[C---:B-1----:R-:W-:Y:S01]  /*0b50*/  FMUL.FTZ R4, R0.reuse, R13 ;  /* 0x0000000d00047220 */ /* 0x042fe20000410000 */
[----:B------:R-:W-:-:S03]  /*0b60*/  FMUL.FTZ R0, R0, 0.5 ;  /* 0x3f00000000007820 */ /* 0x000fc60000410000 */
[----:B------:R-:W-:-:S04]  /*0b70*/  FFMA R13, -R4, R4, R13 ;  /* 0x00000004040d7223 */ /* 0x000fc8000000010d */
[----:B------:R-:W-:-:S07]  /*0b80*/  FFMA R4, R13, R0, R4 ;  /* 0x000000000d047223 */ /* 0x000fce0000000004 */
.L_x_7:
[----:B------:R-:W-:Y:S05]  /*0b90*/  BSYNC.RECONVERGENT B0 ;  /* 0x0000000000007941 */ /* 0x000fea0003800200 */
.L_x_4:
[----:B------:R-:W0:Y:S01]  /*0ba0*/  LDC R5, c[0x0][0x390] ;  /* 0x0000e400ff057b82 */ /* 0x000e220000000800 */
[----:B------:R-:W-:Y:S01]  /*0bb0*/  IADD3 R10, PT, PT, R9, R8, RZ ;  /* 0x00000008090a7210 */ /* 0x000fe20007ffe0ff */
[----:B------:R-:W1:Y:S03]  /*0bc0*/  LDCU UR4, c[0x0][0x398] ;  /* 0x00007300ff0477ac */ /* 0x000e660008000800 */
[----:B------:R-:W-:Y:S02]  /*0bd0*/  IABS R13, R10 ;  /* 0x0000000a000d7213 */ /* 0x000fe40000000000 */
[----:B0-----:R-:W-:-:S04]  /*0be0*/  IABS R11, R5 ;  /* 0x00000005000b7213 */ /* 0x001fc80000000000 */
[----:B------:R-:W0:Y:S08]  /*0bf0*/  I2F.RP R0, R11 ;  /* 0x0000000b00007306 */ /* 0x000e300000209400 */
[----:B0-----:R-:W0:Y:S02]  /*0c00*/  MUFU.RCP R0, R0 ;  /* 0x0000000000007308 */ /* 0x001e240000001000 */
[----:B0-----:R-:W-:-:S06]  /*0c10*/  IADD3 R12, PT, PT, R0, 0xffffffe, RZ ;  /* 0x0ffffffe000c7810 */ /* 0x001fcc0007ffe0ff */
[----:B------:R-:W0:Y:S02]  /*0c20*/  F2I.FTZ.U32.TRUNC.NTZ R3, R12 ;  /* 0x0000000c00037305 */ /* 0x000e24000021f000 */
[----:B0-----:R-:W-:-:S05]  /*0c30*/  IADD3 R2, PT, PT, RZ, -R3, RZ ;  /* 0x80000003ff027210 */ /* 0x001fca0007ffe0ff */
[----:B------:R-:W-:Y:S02]  /*0c40*/  IMAD R9, R2, R11, RZ ;  /* 0x0000000b02097224 */ /* 0x000fe400078e02ff */
[----:B------:R-:W-:-:S05]  /*0c50*/  HFMA2 R2, -RZ, RZ, 0, 0 ;  /* 0x00000000ff027431 */ /* 0x000fca00000001ff */
[----:B------:R-:W-:Y:S01]  /*0c60*/  IMAD.HI.U32 R9, R3, R9, R2 ;  /* 0x0000000903097227 */ /* 0x000fe200078e0002 */
[----:B------:R-:W-:-:S03]  /*0c70*/  MOV R2, R13 ;  /* 0x0000000d00027202 */ /* 0x000fc60000000f00 */
[----:B------:R-:W-:Y:S02]  /*0c80*/  HFMA2 R13, -RZ, RZ, 0, 0 ;  /* 0x00000000ff0d7431 */ /* 0x000fe400000001ff */
[----:B------:R-:W-:-:S04]  /*0c90*/  IMAD.HI.U32 R0, R9, R2, RZ ;  /* 0x0000000209007227 */ /* 0x000fc800078e00ff */
[----:B-1----:R-:W-:Y:S01]  /*0ca0*/  FADD R9, -R4, UR4 ;  /* 0x0000000404097e21 */ /* 0x002fe20008000100 */
        /* <DEDUP_REMOVED lines=14> */
[----:B------:R-:W-:Y:S06]  /*0d90*/  BRA.U !UP0, `(.L_x_8) ;  /* 0x0000000908107547 */ /* 0x000fec000b800000 */
[----:B------:R-:W0:Y:S01]  /*0da0*/  LDCU UR5, c[0x0][0x394] ;  /* 0x00007280ff0577ac */ /* 0x000e220008000800 */
[----:B------:R-:W-:Y:S01]  /*0db0*/  MOV R13, RZ ;  /* 0x000000ff000d7202 */ /* 0x000fe20000000f00 */
[----:B------:R-:W-:Y:S01]  /*0dc0*/  UMOV UR4, URZ ;  /* 0x000000ff00047c82 */ /* 0x000fe20008000000 */
[----:B0-----:R-:W-:Y:S02]  /*0dd0*/  UISETP.GE.U32.AND UP0, UPT, UR5, 0x4, UPT ;  /* 0x000000040500788c */ /* 0x001fe4000bf06070 */
[----:B------:R-:W-:-:S04]  /*0de0*/  ULOP3.LUT UR7, UR5, 0x3, URZ, 0xc0, !UPT ;  /* 0x0000000305077892 */ /* 0x000fc8000f8ec0ff */
[----:B------:R-:W-:-:S03]  /*0df0*/  UISETP.NE.AND UP1, UPT, UR7, URZ, UPT ;  /* 0x000000ff0700728c */ /* 0x000fc6000bf25270 */
[----:B------:R-:W-:Y:S08]  /*0e00*/  BRA.U !UP0, `(.L_x_9) ;  /* 0x0000000508047547 */ /* 0x000ff0000b800000 */
[----:B------:R-:W-:Y:S01]  /*0e10*/  ULOP3.LUT UR4, UR5, 0x7ffffffc, URZ, 0xc0, !UPT ;  /* 0x7ffffffc05047892 */ /* 0x000fe2000f8ec0ff */
[----:B------:R-:W-:Y:S02]  /*0e20*/  LEA R12, R11, R11, 0x1 ;  /* 0x0000000b0b0c7211 */ /* 0x000fe400078e08ff */
[----:B------:R-:W-:Y:S01]  /*0e30*/  LEA R10, R0, R0, 0x1 ;  /* 0x00000000000a7211 */ /* 0x000fe200078e08ff */
[----:B------:R-:W-:Y:S01]  /*0e40*/  UIADD3 UR6, UPT, UPT, -UR4, URZ, URZ ;  /* 0x000000ff04067290 */ /* 0x000fe2000fffe1ff */
[----:B------:R-:W-:-:S11]  /*0e50*/  MOV R13, RZ ;  /* 0x000000ff000d7202 */ /* 0x000fd60000000f00 */
.L_x_10:
        /* <DEDUP_REMOVED lines=60> */
.L_x_9:
        /* <DEDUP_REMOVED lines=39> */
.L_x_11:
        /* <DEDUP_REMOVED lines=21> */
.L_x_8:
[----:B------:R-:W-:Y:S01]  /*15e0*/  IADD3 R0, PT, PT, R13, -0xd000000, RZ ;  /* 0xf30000000d007810 */ /* 0x000fe20007ffe0ff */
[----:B------:R0:W1:Y:S01]  /*15f0*/  MUFU.RSQ R2, R13 ;  /* 0x0000000d00027308 */ /* 0x0000620000001400 */
[----:B------:R-:W-:Y:S02]  /*1600*/  BSSY.RECONVERGENT B0, `(.L_x_12) ;  /* 0x000000b000007945 */ /* 0x000fe40003800200 */
[----:B------:R-:W-:-:S13]  /*1610*/  ISETP.GT.U32.AND P0, PT, R0, 0x727fffff, PT ;  /* 0x727fffff0000780c */ /* 0x000fda0003f04070 */
[----:B0-----:R-:W-:Y:S05]  /*1620*/  @!P0 BRA `(.L_x_13) ;  /* 0x0000000000108947 */ /* 0x001fea0003800000 */
[----:B------:R-:W-:Y:S02]  /*1630*/  MOV R0, R13 ;  /* 0x0000000d00007202 */ /* 0x000fe40000000f00 */
[----:B------:R-:W-:-:S07]  /*1640*/  MOV R11, 0x1660 ;  /* 0x00001660000b7802 */ /* 0x000fce0000000f00 */
[----:B-1----:R-:W-:Y:S05]  /*1650*/  CALL.REL.NOINC `($__internal_0_$__cuda_sm20_sqrt_rn_f32_slowpath) ;  /* 0x0000000400087944 */ /* 0x002fea0003c00000 */
[----:B------:R-:W-:Y:S05]  /*1660*/  BRA `(.L_x_14) ;  /* 0x0000000000107947 */ /* 0x000fea0003800000 */
.L_x_13:
[C---:B-1----:R-:W-:Y:S01]  /*1670*/  FMUL.FTZ R0, R2.reuse, R13 ;  /* 0x0000000d02007220 */ /* 0x042fe20000410000 */
[----:B------:R-:W-:-:S03]  /*1680*/  FMUL.FTZ R2, R2, 0.5 ;  /* 0x3f00000002027820 */ /* 0x000fc60000410000 */
[----:B------:R-:W-:-:S04]  /*1690*/  FFMA R13, -R0, R0, R13 ;  /* 0x00000000000d7223 */ /* 0x000fc8000000010d */
[----:B------:R-:W-:-:S07]  /*16a0*/  FFMA R0, R13, R2, R0 ;  /* 0x000000020d007223 */ /* 0x000fce0000000000 */
.L_x_14:
[----:B------:R-:W-:Y:S05]  /*16b0*/  BSYNC.RECONVERGENT B0 ;  /* 0x0000000000007941 */ /* 0x000fea0003800200 */
.L_x_12:
[----:B------:R-:W0:Y:S01]  /*16c0*/  S2UR UR5, SR_CgaCtaId ;  /* 0x00000000000579c3 */ /* 0x000e220000008800 */
[----:B------:R-:W1:Y:S01]  /*16d0*/  LDCU UR4, c[0x0][0x398] ;  /* 0x00007300ff0477ac */ /* 0x000e620008000800 */
[----:B------:R-:W-:Y:S02]  /*16e0*/  ISETP.GE.U32.AND P1, PT, R8, 0x42, PT ;  /* 0x000000420800780c */ /* 0x000fe40003f26070 */
[----:B------:R-:W-:Y:S02]  /*16f0*/  FSET.BF.GE.AND R9, R9, RZ, PT ;  /* 0x000000ff0909720a */ /* 0x000fe40003806000 */
[----:B------:R-:W-:Y:S01]  /*1700*/  ISETP.GT.U32.AND P0, PT, R7, 0x1f, PT ;  /* 0x0000001f0700780c */ /* 0x000fe20003f04070 */
[----:B-1----:R-:W-:Y:S01]  /*1710*/  FADD R0, -R0, UR4 ;  /* 0x0000000400007e21 */ /* 0x002fe20008000100 */
[----:B------:R-:W-:Y:S02]  /*1720*/  UMOV UR4, 0x400 ;  /* 0x0000040000047882 */ /* 0x000fe40000000000 */
[----:B0-----:R-:W-:-:S02]  /*1730*/  ULEA UR4, UR5, UR4, 0x18 ;  /* 0x0000000405047291 */ /* 0x001fc4000f8ec0ff */
[----:B------:R-:W-:-:S05]  /*1740*/  FSET.BF.GE.AND R0, R0, RZ, PT ;  /* 0x000000ff0000720a */ /* 0x000fca0003806000 */
[----:B------:R-:W-:Y:S01]  /*1750*/  FADD R0, R0, R9 ;  /* 0x0000000900007221 */ /* 0x000fe20000000000 */
[----:B------:R-:W-:-:S05]  /*1760*/  LEA R3, R7, UR4, 0x2 ;  /* 0x0000000407037c11 */ /* 0x000fca000f8e10ff */
[----:B------:R0:W-:Y:S01]  /*1770*/  STS [R3], R0 ;  /* 0x0000000003007388 */ /* 0x0001e20000000800 */
[----:B------:R-:W-:Y:S06]  /*1780*/  BAR.SYNC.DEFER_BLOCKING 0x0 ;  /* 0x0000000000007b1d */ /* 0x000fec0000010000 */
[----:B------:R-:W-:Y:S05]  /*1790*/  @!P1 BRA `(.L_x_15) ;  /* 0x00000000002c9947 */ /* 0x000fea0003800000 */
.L_x_16:
[----:B------:R-:W-:-:S04]  /*17a0*/  SHF.R.U32.HI R4, RZ, 0x1, R8 ;  /* 0x00000001ff047819 */ /* 0x000fc80000011608 */
[----:B------:R-:W-:-:S13]  /*17b0*/  ISETP.GE.U32.AND P1, PT, R7, R4, PT ;  /* 0x000000040700720c */ /* 0x000fda0003f26070 */
[----:B0-----:R-:W-:Y:S01]  /*17c0*/  @!P1 LEA R0, R4, R3, 0x2 ;  /* 0x0000000304009211 */ /* 0x001fe200078e10ff */
[----:B------:R-:W-:Y:S05]  /*17d0*/  @!P1 LDS R5, [R3] ;  /* 0x0000000003059984 */ /* 0x000fea0000000800 */
[----:B------:R-:W0:Y:S02]  /*17e0*/  @!P1 LDS R0, [R0] ;  /* 0x0000000000009984 */ /* 0x000e240000000800 */
[----:B0-----:R-:W-:-:S05]  /*17f0*/  @!P1 FADD R2, R0, R5 ;  /* 0x0000000500029221 */ /* 0x001fca0000000000 */
[----:B------:R1:W-:Y:S01]  /*1800*/  @!P1 STS [R3], R2 ;  /* 0x0000000203009388 */ /* 0x0003e20000000800 */
[----:B------:R-:W-:Y:S01]  /*1810*/  BAR.SYNC.DEFER_BLOCKING 0x0 ;  /* 0x0000000000007b1d */ /* 0x000fe20000010000 */
[----:B------:R-:W-:Y:S02]  /*1820*/  ISETP.GT.U32.AND P1, PT, R8, 0x83, PT ;  /* 0x000000830800780c */ /* 0x000fe40003f24070 */
[----:B------:R-:W-:-:S11]  /*1830*/  MOV R8, R4 ;  /* 0x0000000400087202 */ /* 0x000fd60000000f00 */
[----:B-1----:R-:W-:Y:S05]  /*1840*/  @P1 BRA `(.L_x_16) ;  /* 0xfffffffc00d41947 */ /* 0x002fea000383ffff */
.L_x_15:
[----:B------:R-:W-:Y:S05]  /*1850*/  @P0 EXIT ;  /* 0x000000000000094d */ /* 0x000fea0003800000 */
[----:B0-----:R-:W-:Y:S01]  /*1860*/  LDS R0, [R3+0x80] ;  /* 0x0000800003007984 */ /* 0x001fe20000000800 */
[----:B------:R-:W-:-:S03]  /*1870*/  ISETP.NE.AND P0, PT, R7, RZ, PT ;  /* 0x000000ff0700720c */ /* 0x000fc60003f05270 */
[----:B------:R-:W0:Y:S02]  /*1880*/  LDS R5, [R3] ;  /* 0x0000000003057984 */ /* 0x000e240000000800 */
[----:B0-----:R-:W-:-:S05]  /*1890*/  FADD R0, R0, R5 ;  /* 0x0000000500007221 */ /* 0x001fca0000000000 */
[----:B------:R-:W-:Y:S04]  /*18a0*/  STS [R3], R0 ;  /* 0x0000000003007388 */ /* 0x000fe80000000800 */
[----:B------:R-:W-:Y:S04]  /*18b0*/  LDS R2, [R3+0x40] ;  /* 0x0000400003027984 */ /* 0x000fe80000000800 */
        /* <DEDUP_REMOVED lines=18> */
[----:B------:R0:W-:Y:S01]  /*19e0*/  STS [R3], R2 ;  /* 0x0000000203007388 */ /* 0x0001e20000000800 */
[----:B------:R-:W-:Y:S05]  /*19f0*/  @P0 EXIT ;  /* 0x000000000000094d */ /* 0x000fea0003800000 */
[----:B------:R-:W1:Y:S01]  /*1a00*/  S2UR UR5, SR_CgaCtaId ;  /* 0x00000000000579c3 */ /* 0x000e620000008800 */
[----:B------:R-:W-:-:S07]  /*1a10*/  UMOV UR4, 0x400 ;  /* 0x0000040000047882 */ /* 0x000fce0000000000 */
[----:B0-----:R-:W0:Y:S01]  /*1a20*/  LDC.64 R2, c[0x0][0x388] ;  /* 0x0000e200ff027b82 */ /* 0x001e220000000a00 */
[----:B-1----:R-:W-:Y:S01]  /*1a30*/  ULEA UR4, UR5, UR4, 0x18 ;  /* 0x0000000405047291 */ /* 0x002fe2000f8ec0ff */
[----:B0-----:R-:W-:-:S08]  /*1a40*/  IMAD.WIDE.U32 R6, R6, 0x4, R2 ;  /* 0x0000000406067825 */ /* 0x001fd000078e0002 */
[----:B------:R-:W0:Y:S04]  /*1a50*/  LDS R5, [UR4] ;  /* 0x00000004ff057984 */ /* 0x000e280008000800 */
[----:B0-----:R-:W-:Y:S01]  /*1a60*/  STG.E desc[UR8][R6.64], R5 ;  /* 0x0000000506007986 */ /* 0x001fe2000c101908 */
[----:B------:R-:W-:Y:S05]  /*1a70*/  EXIT ;  /* 0x000000000000794d */ /* 0x000fea0003800000 */
        .weak           $__internal_0_$__cuda_sm20_sqrt_rn_f32_slowpath
        .type           $__internal_0_$__cuda_sm20_sqrt_rn_f32_slowpath,@function
        .size           $__internal_0_$__cuda_sm20_sqrt_rn_f32_slowpath,(.L_x_19 - $__internal_0_$__cuda_sm20_sqrt_rn_f32_slowpath)
$__internal_0_$__cuda_sm20_sqrt_rn_f32_slowpath:
[----:B------:R-:W-:-:S13]  /*1a80*/  LOP3.LUT P0, RZ, R0, 0x7fffffff, RZ, 0xc0, !PT ;  /* 0x7fffffff00ff7812 */ /* 0x000fda000780c0ff */
[----:B------:R-:W-:Y:S01]  /*1a90*/  @!P0 MOV R2, R0 ;  /* 0x0000000000028202 */ /* 0x000fe20000000f00 */
[----:B------:R-:W-:Y:S06]  /*1aa0*/  @!P0 BRA `(.L_x_17) ;  /* 0x0000000000408947 */ /* 0x000fec0003800000 */
[----:B------:R-:W-:-:S13]  /*1ab0*/  FSETP.GEU.FTZ.AND P0, PT, R0, RZ, PT ;  /* 0x000000ff0000720b */ /* 0x000fda0003f1e000 */
[----:B------:R-:W-:Y:S01]  /*1ac0*/  @!P0 MOV R2, 0x7fffffff ;  /* 0x7fffffff00028802 */ /* 0x000fe20000000f00 */
[----:B------:R-:W-:Y:S06]  /*1ad0*/  @!P0 BRA `(.L_x_17) ;  /* 0x0000000000348947 */ /* 0x000fec0003800000 */
[----:B------:R-:W-:-:S13]  /*1ae0*/  FSETP.GTU.FTZ.AND P0, PT, |R0|, +INF , PT ;  /* 0x7f8000000000780b */ /* 0x000fda0003f1c200 */
[----:B------:R-:W-:Y:S01]  /*1af0*/  @P0 FADD.FTZ R2, R0, 1 ;  /* 0x3f80000000020421 */ /* 0x000fe20000010000 */
[----:B------:R-:W-:Y:S06]  /*1b00*/  @P0 BRA `(.L_x_17) ;  /* 0x0000000000280947 */ /* 0x000fec0003800000 */
[----:B------:R-:W-:-:S13]  /*1b10*/  FSETP.NEU.FTZ.AND P0, PT, |R0|, +INF , PT ;  /* 0x7f8000000000780b */ /* 0x000fda0003f1d200 */
[----:B------:R-:W-:-:S04]  /*1b20*/  @P0 FFMA R3, R0, 1.84467440737095516160e+19, RZ ;  /* 0x5f80000000030823 */ /* 0x000fc800000000ff */
[----:B------:R-:W0:Y:S02]  /*1b30*/  @P0 MUFU.RSQ R2, R3 ;  /* 0x0000000300020308 */ /* 0x000e240000001400 */
[----:B0-----:R-:W-:Y:S01]  /*1b40*/  @P0 FMUL.FTZ R4, R3, R2 ;  /* 0x0000000203040220 */ /* 0x001fe20000410000 */
[----:B------:R-:W-:Y:S01]  /*1b50*/  @P0 FMUL.FTZ R10, R2, 0.5 ;  /* 0x3f000000020a0820 */ /* 0x000fe20000410000 */
[----:B------:R-:W-:Y:S02]  /*1b60*/  @!P0 MOV R2, R0 ;  /* 0x0000000000028202 */ /* 0x000fe40000000f00 */
[----:B------:R-:W-:-:S04]  /*1b70*/  @P0 FADD.FTZ R5, -R4, -RZ ;  /* 0x800000ff04050221 */ /* 0x000fc80000010100 */
[----:B------:R-:W-:-:S04]  /*1b80*/  @P0 FFMA R5, R4, R5, R3 ;  /* 0x0000000504050223 */ /* 0x000fc80000000003 */
[----:B------:R-:W-:-:S04]  /*1b90*/  @P0 FFMA R5, R5, R10, R4 ;  /* 0x0000000a05050223 */ /* 0x000fc80000000004 */
[----:B------:R-:W-:-:S07]  /*1ba0*/  @P0 FMUL.FTZ R2, R5, 2.3283064365386962891e-10 ;  /* 0x2f80000005020820 */ /* 0x000fce0000410000 */
.L_x_17:
[----:B------:R-:W-:Y:S01]  /*1bb0*/  HFMA2 R3, -RZ, RZ, 0, 0 ;  /* 0x00000000ff037431 */ /* 0x000fe200000001ff */
[----:B------:R-:W-:Y:S02]  /*1bc0*/  MOV R0, R2 ;  /* 0x0000000200007202 */ /* 0x000fe40000000f00 */
[----:B------:R-:W-:-:S04]  /*1bd0*/  MOV R2, R11 ;  /* 0x0000000b00027202 */ /* 0x000fc80000000f00 */
[----:B------:R-:W-:Y:S05]  /*1be0*/  RET.REL.NODEC R2 `(_Z25reduceCorrelationIntegralPfS_iif) ;  /* 0xffffffe402047950 */ /* 0x000fea0003c3ffff */
.L_x_18:
[----:B------:R-:W-:-:S00]  /*1bf0*/  BRA `(.L_x_18) ;  /* 0xfffffffc00fc7947 */ /* 0x000fc0000383ffff */
[----:B------:R-:W-:-:S00]  /*1c00*/  NOP ;  /* 0x0000000000007918 */ /* 0x000fc00000000000 */
[----:B------:R-:W-:-:S00]  /*1c10*/  NOP ;  /* 0x0000000000007918 */ /* 0x000fc00000000000 */
[----:B------:R-:W-:-:S00]  /*1c20*/  NOP ;  /* 0x0000000000007918 */ /* 0x000fc00000000000 */
[----:B------:R-:W-:-:S00]  /*1c30*/  NOP ;  /* 0x0000000000007918 */ /* 0x000fc00000000000 */
[----:B------:R-:W-:-:S00]  /*1c40*/  NOP ;  /* 0x0000000000007918 */ /* 0x000fc00000000000 */
[----:B------:R-:W-:-:S00]  /*1c50*/  NOP ;  /* 0x0000000000007918 */ /* 0x000fc00000000000 */
[----:B------:R-:W-:-:S00]  /*1c60*/  NOP ;  /* 0x0000000000007918 */ /* 0x000fc00000000000 */
[----:B------:R-:W-:-:S00]  /*1c70*/  NOP ;  /* 0x0000000000007918 */ /* 0x000fc00000000000 */
.L_x_19:


//--------------------- .nv.shared._Z25reduceCorrelationIntegralPfS_iif --------------------------
	.section	.nv.shared._Z25reduceCorrelationIntegralPfS_iif,"aw",@nobits
	.sectionflags	@""
	.align	16
	.zero		1024


//--------------------- .nv.shared.reserved.0     --------------------------
	.section	.nv.shared.reserved.0,"aw",@nobits
	.weak		__nv_reservedSMEM_offset_0_alias
	.size		__nv_reservedSMEM_offset_0_alias, 0, 64
	.other		__nv_reservedSMEM_offset_0_alias,@"STO_CUDA_RESERVED_SHARED STV_DEFAULT"
__nv_reservedSMEM_offset_0_alias:
	.zero		0
	.zero		64


//--------------------- .nv.constant0._Z25reduceCorrelationIntegralPfS_iif --------------------------
	.section	.nv.constant0._Z25reduceCorrelationIntegralPfS_iif,"a",@progbits
	.sectionflags	@""
	.align	4
.nv.constant0._Z25reduceCorrelationIntegralPfS_iif:
	.zero		924


//--------------------- SYMBOLS --------------------------

	.type		.nv.reservedSmem.offset0,@object
	.size		.nv.reservedSmem.offset0,0x4
	.type		.nv.reservedSmem.cap,@object
	.size		.nv.reservedSmem.cap,0x4
